//
// Generated by NVIDIA NVVM Compiler
//
// Compiler Build ID: CL-36424714
// Cuda compilation tools, release 13.0, V13.0.88
// Based on NVVM 20.0.0
//

.version 9.0
.target sm_100
.address_size 64

	// .globl	_Z11add_vectorsPdS_S_

.visible .entry _Z11add_vectorsPdS_S_(
	.param .u64 .ptr .align 1 _Z11add_vectorsPdS_S__param_0,
	.param .u64 .ptr .align 1 _Z11add_vectorsPdS_S__param_1,
	.param .u64 .ptr .align 1 _Z11add_vectorsPdS_S__param_2
)
{
	.reg .pred 	%p<2>;
	.reg .b32 	%r<5>;
	.reg .b64 	%rd<11>;
	.reg .b64 	%fd<4>;

	ld.param.u64 	%rd1, [_Z11add_vectorsPdS_S__param_0];
	ld.param.u64 	%rd2, [_Z11add_vectorsPdS_S__param_1];
	ld.param.u64 	%rd3, [_Z11add_vectorsPdS_S__param_2];
	mov.u32 	%r2, %ntid.x;
	mov.u32 	%r3, %ctaid.x;
	mov.u32 	%r4, %tid.x;
	mad.lo.s32 	%r1, %r2, %r3, %r4;
	setp.gt.s32 	%p1, %r1, 9;
	@%p1 bra 	$L__BB0_2;
	cvta.to.global.u64 	%rd4, %rd1;
	cvta.to.global.u64 	%rd5, %rd2;
	cvta.to.global.u64 	%rd6, %rd3;
	mul.wide.s32 	%rd7, %r1, 8;
	add.s64 	%rd8, %rd4, %rd7;
	ld.global.f64 	%fd1, [%rd8];
	add.s64 	%rd9, %rd5, %rd7;
	ld.global.f64 	%fd2, [%rd9];
	add.f64 	%fd3, %fd1, %fd2;
	add.s64 	%rd10, %rd6, %rd7;
	st.global.f64 	[%rd10], %fd3;
$L__BB0_2:
	ret;

}


// ===== COMPILED SASS (sm_100) =====

	.target	sm_100

	.elftype	@"ET_EXEC"


//--------------------- .note.nv.tkinfo           --------------------------
	.section	.note.nv.tkinfo,"",@"SHT_NOTE"
	.sectionflags	@"SHF_NOTE_NV_TKINFO"
	.tkinfo
        /*0018*/ 	.word	0x00000002
        /*0030*/ 	.string	""
        /*0030*/ 	.string	"ptxas"
        /*0030*/ 	.string	"Cuda compilation tools, release 13.0, V13.0.88"
        /*0030*/ 	.string	"Build cuda_13.0.r13.0/compiler.36424714_0"
        /*0030*/ 	.string	"-arch sm_100 -m 64 "



//--------------------- .note.nv.cuinfo           --------------------------
	.section	.note.nv.cuinfo,"",@"SHT_NOTE"
	.sectionflags	@"SHF_NOTE_NV_CUINFO"
        /*0018*/ 	.short	0x0002
        /*001a*/ 	.short	0x0064
        /*001c*/ 	.short	0x0082
	.zero		2


//--------------------- .nv.info                  --------------------------
	.section	.nv.info,"",@"SHT_CUDA_INFO"
	.align	4


	//----- nvinfo : EIATTR_REGCOUNT
	.align		4
        /*0000*/ 	.byte	0x04, 0x2f
        /*0002*/ 	.short	(.L_1 - .L_0)
	.align		4
.L_0:
        /*0004*/ 	.word	index@(_Z11add_vectorsPdS_S_)
        /*0008*/ 	.word	0x0000000e


	//----- nvinfo : EIATTR_FRAME_SIZE
	.align		4
.L_1:
        /*000c*/ 	.byte	0x04, 0x11
        /*000e*/ 	.short	(.L_3 - .L_2)
	.align		4
.L_2:
        /*0010*/ 	.word	index@(_Z11add_vectorsPdS_S_)
        /*0014*/ 	.word	0x00000000


	//----- nvinfo : EIATTR_MIN_STACK_SIZE
	.align		4
.L_3:
        /*0018*/ 	.byte	0x04, 0x12
        /*001a*/ 	.short	(.L_5 - .L_4)
	.align		4
.L_4:
        /*001c*/ 	.word	index@(_Z11add_vectorsPdS_S_)
        /*0020*/ 	.word	0x00000000
.L_5:


//--------------------- .nv.compat                --------------------------
	.section	.nv.compat,"",@"SHT_CUDA_COMPAT_INFO"
	.align	4
        /*0000*/ 	.byte	0x02, 0x09, 0x00, 0x00, 0x02, 0x02, 0x01, 0x00, 0x02, 0x05, 0x05, 0x00, 0x03, 0x07, 0x01, 0x01
        /*0010*/ 	.byte	0x02, 0x03, 0x00, 0x00, 0x02, 0x06, 0x01, 0x00, 0x04, 0x0b, 0x08, 0x00, 0x01, 0x00, 0x00, 0x00
        /*0020*/ 	.byte	0x00, 0x00, 0x00, 0x00


//--------------------- .nv.info._Z11add_vectorsPdS_S_ --------------------------
	.section	.nv.info._Z11add_vectorsPdS_S_,"",@"SHT_CUDA_INFO"
	.sectionflags	@""
	.align	4


	//----- nvinfo : EIATTR_CUDA_API_VERSION
	.align		4
        /*0000*/ 	.byte	0x04, 0x37
        /*0002*/ 	.short	(.L_7 - .L_6)
.L_6:
        /*0004*/ 	.word	0x00000082


	//----- nvinfo : EIATTR_KPARAM_INFO
	.align		4
.L_7:
        /*0008*/ 	.byte	0x04, 0x17
        /*000a*/ 	.short	(.L_9 - .L_8)
.L_8:
        /*000c*/ 	.word	0x00000000
        /*0010*/ 	.short	0x0002
        /*0012*/ 	.short	0x0010
        /*0014*/ 	.byte	0x00, 0xf5, 0x21, 0x00


	//----- nvinfo : EIATTR_KPARAM_INFO
	.align		4
.L_9:
        /*0018*/ 	.byte	0x04, 0x17
        /*001a*/ 	.short	(.L_11 - .L_10)
.L_10:
        /*001c*/ 	.word	0x00000000
        /*0020*/ 	.short	0x0001
        /*0022*/ 	.short	0x0008
        /*0024*/ 	.byte	0x00, 0xf5, 0x21, 0x00


	//----- nvinfo : EIATTR_KPARAM_INFO
	.align		4
.L_11:
        /*0028*/ 	.byte	0x04, 0x17
        /*002a*/ 	.short	(.L_13 - .L_12)
.L_12:
        /*002c*/ 	.word	0x00000000
        /*0030*/ 	.short	0x0000
        /*0032*/ 	.short	0x0000
        /*0034*/ 	.byte	0x00, 0xf5, 0x21, 0x00


	//----- nvinfo : EIATTR_SPARSE_MMA_MASK
	.align		4
.L_13:
        /*0038*/ 	.byte	0x03, 0x50
        /*003a*/ 	.short	0x0000


	//----- nvinfo : EIATTR_MAXREG_COUNT
	.align		4
        /*003c*/ 	.byte	0x03, 0x1b
        /*003e*/ 	.short	0x00ff


	//----- nvinfo : EIATTR_MERCURY_ISA_VERSION
	.align		4
        /*0040*/ 	.byte	0x03, 0x5f
        /*0042*/ 	.short	0x0101


	//----- nvinfo : EIATTR_VRC_CTA_INIT_COUNT
	.align		4
        /*0044*/ 	.byte	0x02, 0x4a
	.zero		1
	.zero		1


	//----- nvinfo : EIATTR_EXIT_INSTR_OFFSETS
	.align		4
        /*0048*/ 	.byte	0x04, 0x1c
        /*004a*/ 	.short	(.L_15 - .L_14)


	//   ....[0]....
.L_14:
        /*004c*/ 	.word	0x00000060


	//   ....[1]....
        /*0050*/ 	.word	0x00000120


	//----- nvinfo : EIATTR_CBANK_PARAM_SIZE
	.align		4
.L_15:
        /*0054*/ 	.byte	0x03, 0x19
        /*0056*/ 	.short	0x0018


	//----- nvinfo : EIATTR_PARAM_CBANK
	.align		4
        /*0058*/ 	.byte	0x04, 0x0a
        /*005a*/ 	.short	(.L_17 - .L_16)
	.align		4
.L_16:
        /*005c*/ 	.word	index@(.nv.constant0._Z11add_vectorsPdS_S_)
        /*0060*/ 	.short	0x0380
        /*0062*/ 	.short	0x0018


	//----- nvinfo : EIATTR_SW_WAR
	.align		4
.L_17:
        /*0064*/ 	.byte	0x04, 0x36
        /*0066*/ 	.short	(.L_19 - .L_18)
.L_18:
        /*0068*/ 	.word	0x00000008
.L_19:


//--------------------- .nv.callgraph             --------------------------
	.section	.nv.callgraph,"",@"SHT_CUDA_CALLGRAPH"
	.align	4
	.sectionentsize	8
	.align		4
        /*0000*/ 	.word	0x00000000
	.align		4
        /*0004*/ 	.word	0xffffffff
	.align		4
        /*0008*/ 	.word	0x00000000
	.align		4
        /*000c*/ 	.word	0xfffffffe
	.align		4
        /*0010*/ 	.word	0x00000000
	.align		4
        /*0014*/ 	.word	0xfffffffd
	.align		4
        /*0018*/ 	.word	0x00000000
	.align		4
        /*001c*/ 	.word	0xfffffffc


//--------------------- .text._Z11add_vectorsPdS_S_ --------------------------
	.section	.text._Z11add_vectorsPdS_S_,"ax",@progbits
	.align	128
        .global         _Z11add_vectorsPdS_S_
        .type           _Z11add_vectorsPdS_S_,@function
        .size           _Z11add_vectorsPdS_S_,(.L_x_1 - _Z11add_vectorsPdS_S_)
        .other          _Z11add_vectorsPdS_S_,@"STO_CUDA_ENTRY STV_DEFAULT"
_Z11add_vectorsPdS_S_:
.text._Z11add_vectorsPdS_S_:
[----:B------:R-:W-:Y:S01]  /*0000*/  LDC R1, c[0x0][0x37c] ;  /* 0x0000df00ff017b82 */ /* 0x000fe20000000800 */
[----:B------:R-:W0:Y:S01]  /*0010*/  S2R R11, SR_CTAID.X ;  /* 0x00000000000b7919 */ /* 0x000e220000002500 */
[----:B------:R-:W0:Y:S01]  /*0020*/  LDCU UR4, c[0x0][0x360] ;  /* 0x00006c00ff0477ac */ /* 0x000e220008000800 */
[----:B------:R-:W0:Y:S02]  /*0030*/  S2R R0, SR_TID.X ;  /* 0x0000000000007919 */ /* 0x000e240000002100 */
[----:B0-----:R-:W-:-:S05]  /*0040*/  IMAD R11, R11, UR4, R0 ;  /* 0x000000040b0b7c24 */ /* 0x001fca000f8e0200 */
[----:B------:R-:W-:-:S13]  /*0050*/  ISETP.GT.AND P0, PT, R11, 0x9, PT ;  /* 0x000000090b00780c */ /* 0x000fda0003f04270 */
[----:B------:R-:W-:Y:S05]  /*0060*/  @P0 EXIT ;  /* 0x000000000000094d */ /* 0x000fea0003800000 */
[----:B------:R-:W0:Y:S01]  /*0070*/  LDC.64 R2, c[0x0][0x380] ;  /* 0x0000e000ff027b82 */ /* 0x000e220000000a00 */
[----:B------:R-:W1:Y:S07]  /*0080*/  LDCU.64 UR4, c[0x0][0x358] ;  /* 0x00006b00ff0477ac */ /* 0x000e6e0008000a00 */
[----:B------:R-:W2:Y:S08]  /*0090*/  LDC.64 R4, c[0x0][0x388] ;  /* 0x0000e200ff047b82 */ /* 0x000eb00000000a00 */
[----:B------:R-:W3:Y:S01]  /*00a0*/  LDC.64 R8, c[0x0][0x390] ;  /* 0x0000e400ff087b82 */ /* 0x000ee20000000a00 */
[----:B0-----:R-:W-:-:S06]  /*00b0*/  IMAD.WIDE R2, R11, 0x8, R2 ;  /* 0x000000080b027825 */ /* 0x001fcc00078e0202 */
[----:B-1----:R-:W4:Y:S01]  /*00c0*/  LDG.E.64 R2, desc[UR4][R2.64] ;  /* 0x0000000402027981 */ /* 0x002f22000c1e1b00 */
[----:B--2---:R-:W-:-:S06]  /*00d0*/  IMAD.WIDE R4, R11, 0x8, R4 ;  /* 0x000000080b047825 */ /* 0x004fcc00078e0204 */
[----:B------:R-:W4:Y:S01]  /*00e0*/  LDG.E.64 R4, desc[UR4][R4.64] ;  /* 0x0000000404047981 */ /* 0x000f22000c1e1b00 */
[----:B---3--:R-:W-:Y:S01]  /*00f0*/  IMAD.WIDE R8, R11, 0x8, R8 ;  /* 0x000000080b087825 */ /* 0x008fe200078e0208 */
[----:B----4-:R-:W-:-:S07]  /*0100*/  DADD R6, R2, R4 ;  /* 0x0000000002067229 */ /* 0x010fce0000000004 */
[----:B------:R-:W-:Y:S01]  /*0110*/  STG.E.64 desc[UR4][R8.64], R6 ;  /* 0x0000000608007986 */ /* 0x000fe2000c101b04 */
[----:B------:R-:W-:Y:S05]  /*0120*/  EXIT ;  /* 0x000000000000794d */ /* 0x000fea0003800000 */
.L_x_0:
[----:B------:R-:W-:-:S00]  /*0130*/  BRA `(.L_x_0) ;  /* 0xfffffffc00fc7947 */ /* 0x000fc0000383ffff */
[----:B------:R-:W-:-:S00]  /*0140*/  NOP ;  /* 0x0000000000007918 */ /* 0x000fc00000000000 */
        /* <DEDUP_REMOVED lines=11> */
.L_x_1:


//--------------------- .nv.shared.reserved.0     --------------------------
	.section	.nv.shared.reserved.0,"aw",@nobits
	.weak		__nv_reservedSMEM_offset_0_alias
	.size		__nv_reservedSMEM_offset_0_alias, 0, 64
	.other		__nv_reservedSMEM_offset_0_alias,@"STO_CUDA_RESERVED_SHARED STV_DEFAULT"
__nv_reservedSMEM_offset_0_alias:
	.zero		0
	.zero		64


//--------------------- .nv.constant0._Z11add_vectorsPdS_S_ --------------------------
	.section	.nv.constant0._Z11add_vectorsPdS_S_,"a",@progbits
	.sectionflags	@""
	.align	4
.nv.constant0._Z11add_vectorsPdS_S_:
	.zero		920


//--------------------- SYMBOLS --------------------------

	.type		.nv.reservedSmem.offset0,@object
	.size		.nv.reservedSmem.offset0,0x4
